	.headerflags	@"EF_CUDA_TEXMODE_UNIFIED EF_CUDA_64BIT_ADDRESS EF_CUDA_ACCELERATORS EF_CUDA_SM90 EF_CUDA_VIRTUAL_SM(EF_CUDA_SM90)"
	.elftype	@"ET_EXEC"


//--------------------- .nv.info                  --------------------------
	.section	.nv.info,"",@"SHT_CUDA_INFO"
	.align	4


	//----- nvinfo : EIATTR_REGCOUNT
	.align		4
        /*0000*/ 	.byte	0x04, 0x2f
        /*0002*/ 	.short	(.L_1 - .L_0)
	.align		4
.L_0:
        /*0004*/ 	.word	index@(triton_poi_fused_add_clamp_9)
        /*0008*/ 	.word	0x00000008


	//----- nvinfo : EIATTR_MIN_STACK_SIZE
	.align		4
.L_1:
        /*000c*/ 	.byte	0x04, 0x12
        /*000e*/ 	.short	(.L_3 - .L_2)
	.align		4
.L_2:
        /*0010*/ 	.word	index@(triton_poi_fused_add_clamp_9)
        /*0014*/ 	.word	0x00000000


	//----- nvinfo : EIATTR_FRAME_SIZE
	.align		4
.L_3:
        /*0018*/ 	.byte	0x04, 0x11
        /*001a*/ 	.short	(.L_5 - .L_4)
	.align		4
.L_4:
        /*001c*/ 	.word	index@(triton_poi_fused_add_clamp_9)
        /*0020*/ 	.word	0x00000000


	//----- nvinfo : EIATTR_MIN_STACK_SIZE
	.align		4
.L_5:
        /*0024*/ 	.byte	0x04, 0x12
        /*0026*/ 	.short	(.L_7 - .L_6)
	.align		4
.L_6:
        /*0028*/ 	.word	index@(triton_poi_fused_add_clamp_9)
        /*002c*/ 	.word	0x00000000
.L_7:


//--------------------- .nv.info.triton_poi_fused_add_clamp_9 --------------------------
	.section	.nv.info.triton_poi_fused_add_clamp_9,"",@"SHT_CUDA_INFO"
	.sectionflags	@""
	.align	4


	//----- nvinfo : EIATTR_CUDA_API_VERSION
	.align		4
        /*0000*/ 	.byte	0x04, 0x37
        /*0002*/ 	.short	(.L_9 - .L_8)
.L_8:
        /*0004*/ 	.word	0x0000007c


	//----- nvinfo : EIATTR_KPARAM_INFO
	.align		4
.L_9:
        /*0008*/ 	.byte	0x04, 0x17
        /*000a*/ 	.short	(.L_11 - .L_10)
.L_10:
        /*000c*/ 	.word	0x00000000
        /*0010*/ 	.short	0x0001
        /*0012*/ 	.short	0x0008
        /*0014*/ 	.byte	0x00, 0xf0, 0x11, 0x00


	//----- nvinfo : EIATTR_KPARAM_INFO
	.align		4
.L_11:
        /*0018*/ 	.byte	0x04, 0x17
        /*001a*/ 	.short	(.L_13 - .L_12)
.L_12:
        /*001c*/ 	.word	0x00000000
        /*0020*/ 	.short	0x0000
        /*0022*/ 	.short	0x0000
        /*0024*/ 	.byte	0x00, 0xf4, 0x21, 0x00


	//----- nvinfo : EIATTR_SPARSE_MMA_MASK
	.align		4
.L_13:
        /*0028*/ 	.byte	0x03, 0x50
        /*002a*/ 	.short	0x0000


	//----- nvinfo : EIATTR_MAXREG_COUNT
	.align		4
        /*002c*/ 	.byte	0x03, 0x1b
        /*002e*/ 	.short	0x00ff


	//----- nvinfo : EIATTR_EXIT_INSTR_OFFSETS
	.align		4
        /*0030*/ 	.byte	0x04, 0x1c
        /*0032*/ 	.short	(.L_15 - .L_14)


	//   ....[0]....
.L_14:
        /*0034*/ 	.word	0x00000120


	//   ....[1]....
        /*0038*/ 	.word	0x00000150


	//----- nvinfo : EIATTR_REQNTID
	.align		4
.L_15:
        /*003c*/ 	.byte	0x04, 0x10
        /*003e*/ 	.short	(.L_17 - .L_16)
.L_16:
        /*0040*/ 	.word	0x00000020
        /*0044*/ 	.word	0x00000001
        /*0048*/ 	.word	0x00000001


	//----- nvinfo : EIATTR_CBANK_PARAM_SIZE
	.align		4
.L_17:
        /*004c*/ 	.byte	0x03, 0x19
        /*004e*/ 	.short	0x000c


	//----- nvinfo : EIATTR_PARAM_CBANK
	.align		4
        /*0050*/ 	.byte	0x04, 0x0a
        /*0052*/ 	.short	(.L_19 - .L_18)
	.align		4
.L_18:
        /*0054*/ 	.word	index@(.nv.constant0.triton_poi_fused_add_clamp_9)
        /*0058*/ 	.short	0x0210
        /*005a*/ 	.short	0x000c


	//----- nvinfo : EIATTR_SW_WAR
	.align		4
.L_19:
        /*005c*/ 	.byte	0x04, 0x36
        /*005e*/ 	.short	(.L_21 - .L_20)
.L_20:
        /*0060*/ 	.word	0x00000008
.L_21:


//--------------------- .nv.callgraph             --------------------------
	.section	.nv.callgraph,"",@"SHT_CUDA_CALLGRAPH"
	.align	4
	.sectionentsize	8
	.align		4
        /*0000*/ 	.word	0x00000000
	.align		4
        /*0004*/ 	.word	0xffffffff
	.align		4
        /*0008*/ 	.word	0x00000000
	.align		4
        /*000c*/ 	.word	0xfffffffe
	.align		4
        /*0010*/ 	.word	0x00000000
	.align		4
        /*0014*/ 	.word	0xfffffffd
	.align		4
        /*0018*/ 	.word	0x00000000
	.align		4
        /*001c*/ 	.word	0xfffffffc


//--------------------- .text.triton_poi_fused_add_clamp_9 --------------------------
	.section	.text.triton_poi_fused_add_clamp_9,"ax",@progbits
	.align	128
        .global         triton_poi_fused_add_clamp_9
        .type           triton_poi_fused_add_clamp_9,@function
        .size           triton_poi_fused_add_clamp_9,(.L_x_1 - triton_poi_fused_add_clamp_9)
        .other          triton_poi_fused_add_clamp_9,@"STO_CUDA_ENTRY STV_DEFAULT"
triton_poi_fused_add_clamp_9:
.text.triton_poi_fused_add_clamp_9:
[----:B------:R-:W0:Y:S02]  /*0000*/  LDC R1, c[0x0][0x28] ;  /* 0x00000a00ff017b82 */ /* 0x000e240000000800 */
[----:B------:R-:W1:Y:S01]  /*0010*/  S2R R2, SR_TID.X ;  /* 0x0000000000027919 */ /* 0x000e620000002100 */
[----:B------:R-:W-:Y:S01]  /*0020*/  IMAD.MOV.U32 R5, RZ, RZ, 0x3ec00000 ;  /* 0x3ec00000ff057424 */ /* 0x000fe200078e00ff */
[----:B------:R-:W2:Y:S01]  /*0030*/  S2R R3, SR_CTAID.X ;  /* 0x0000000000037919 */ /* 0x000ea20000002500 */
[C---:B-1----:R-:W-:Y:S02]  /*0040*/  LOP3.LUT R0, R2.reuse, 0x7, RZ, 0xc0, !PT ;  /* 0x0000000702007812 */ /* 0x042fe400078ec0ff */
[----:B------:R-:W-:-:S03]  /*0050*/  LOP3.LUT P0, RZ, R2, 0x18, RZ, 0xc0, !PT ;  /* 0x0000001802ff7812 */ /* 0x000fc6000780c0ff */
[----:B--2---:R-:W-:-:S05]  /*0060*/  IMAD R3, R3, 0x8, R0 ;  /* 0x0000000803037824 */ /* 0x004fca00078e0200 */
[----:B------:R-:W-:Y:S02]  /*0070*/  I2FP.F32.S32 R0, R3 ;  /* 0x0000000300007245 */ /* 0x000fe40000201400 */
[----:B------:R-:W-:-:S03]  /*0080*/  ISETP.LT.AND P0, PT, R3, 0x8, !P0 ;  /* 0x000000080300780c */ /* 0x000fc60004701270 */
[----:B------:R-:W-:-:S04]  /*0090*/  FADD R0, R0, 0.5 ;  /* 0x3f00000000007421 */ /* 0x000fc80000000000 */
[----:B------:R-:W-:Y:S02]  /*00a0*/  FFMA R0, R0, R5, -0.5 ;  /* 0xbf00000000007423 */ /* 0x000fe40000000005 */
[----:B------:R-:W1:Y:S03]  /*00b0*/  LDC.64 R4, c[0x0][0x210] ;  /* 0x00008400ff047b82 */ /* 0x000e660000000a00 */
[----:B------:R-:W-:-:S06]  /*00c0*/  FMNMX R0, RZ, R0, !PT ;  /* 0x00000000ff007209 */ /* 0x000fcc0007800000 */
[----:B------:R-:W2:Y:S02]  /*00d0*/  F2I.TRUNC.NTZ R0, R0 ;  /* 0x0000000000007305 */ /* 0x000ea4000020f100 */
[----:B--2---:R-:W-:Y:S01]  /*00e0*/  VIMNMX R2, R0, 0x1, PT ;  /* 0x0000000100027848 */ /* 0x004fe20003fe0100 */
[----:B-1----:R-:W-:-:S04]  /*00f0*/  IMAD.WIDE R4, R3, 0x8, R4 ;  /* 0x0000000803047825 */ /* 0x002fc800078e0204 */
[----:B------:R-:W-:-:S05]  /*0100*/  VIADD R2, R2, 0x1 ;  /* 0x0000000102027836 */ /* 0x000fca0000000000 */
[----:B------:R-:W-:Y:S01]  /*0110*/  SHF.R.S32.HI R3, RZ, 0x1f, R2 ;  /* 0x0000001fff037819 */ /* 0x000fe20000011402 */
[----:B------:R-:W-:Y:S06]  /*0120*/  @!P0 EXIT ;  /* 0x000000000000894d */ /* 0x000fec0003800000 */
[----:B------:R-:W-:Y:S02]  /*0130*/  ULDC.64 UR4, c[0x0][0x208] ;  /* 0x0000820000047ab9 */ /* 0x000fe40000000a00 */
[----:B------:R-:W-:Y:S01]  /*0140*/  STG.E.64 desc[UR4][R4.64], R2 ;  /* 0x0000000204007986 */ /* 0x000fe2000c101b04 */
[----:B------:R-:W-:Y:S05]  /*0150*/  EXIT ;  /* 0x000000000000794d */ /* 0x000fea0003800000 */
.L_x_0:
[----:B------:R-:W-:-:S00]  /*0160*/  BRA `(.L_x_0) ;  /* 0xfffffffc00fc7947 */ /* 0x000fc0000383ffff */
[----:B------:R-:W-:-:S00]  /*0170*/  NOP ;  /* 0x0000000000007918 */ /* 0x000fc00000000000 */
        /* <DEDUP_REMOVED lines=8> */
.L_x_1:


//--------------------- .nv.constant0.triton_poi_fused_add_clamp_9 --------------------------
	.section	.nv.constant0.triton_poi_fused_add_clamp_9,"a",@progbits
	.sectionflags	@""
	.align	4
.nv.constant0.triton_poi_fused_add_clamp_9:
	.zero		540
